//
// Generated by NVIDIA NVVM Compiler
//
// Compiler Build ID: CL-36424714
// Cuda compilation tools, release 13.0, V13.0.88
// Based on NVVM 20.0.0
//

.version 9.0
.target sm_100
.address_size 64

	// .globl	initRotation

.visible .entry initRotation(
	.param .u64 .ptr .align 1 initRotation_param_0,
	.param .u64 .ptr .align 1 initRotation_param_1,
	.param .u64 .ptr .align 1 initRotation_param_2,
	.param .u64 .ptr .align 1 initRotation_param_3,
	.param .u64 .ptr .align 1 initRotation_param_4,
	.param .u64 .ptr .align 1 initRotation_param_5,
	.param .u64 .ptr .align 1 initRotation_param_6,
	.param .u64 .ptr .align 1 initRotation_param_7,
	.param .u64 .ptr .align 1 initRotation_param_8,
	.param .u64 .ptr .align 1 initRotation_param_9,
	.param .u64 .ptr .align 1 initRotation_param_10,
	.param .u64 .ptr .align 1 initRotation_param_11,
	.param .u32 initRotation_param_12
)
{
	.reg .pred 	%p<2>;
	.reg .b32 	%r<10>;
	.reg .b32 	%f<16>;
	.reg .b64 	%rd<40>;

	ld.param.u64 	%rd2, [initRotation_param_1];
	ld.param.u64 	%rd4, [initRotation_param_3];
	ld.param.u64 	%rd5, [initRotation_param_4];
	ld.param.u64 	%rd6, [initRotation_param_5];
	ld.param.u64 	%rd7, [initRotation_param_6];
	ld.param.u64 	%rd8, [initRotation_param_7];
	ld.param.u64 	%rd9, [initRotation_param_8];
	ld.param.u64 	%rd10, [initRotation_param_9];
	ld.param.u64 	%rd11, [initRotation_param_10];
	ld.param.u64 	%rd12, [initRotation_param_11];
	ld.param.u32 	%r2, [initRotation_param_12];
	mov.u32 	%r3, %ctaid.y;
	mov.u32 	%r4, %nctaid.x;
	mov.u32 	%r5, %ctaid.x;
	mad.lo.s32 	%r6, %r3, %r4, %r5;
	mov.u32 	%r7, %ntid.x;
	mov.u32 	%r8, %tid.x;
	mad.lo.s32 	%r1, %r6, %r7, %r8;
	setp.ge.s32 	%p1, %r1, %r2;
	@%p1 bra 	$L__BB0_2;
	ld.param.u64 	%rd39, [initRotation_param_2];
	ld.param.u64 	%rd38, [initRotation_param_0];
	cvta.to.global.u64 	%rd13, %rd39;
	cvta.to.global.u64 	%rd14, %rd38;
	cvta.to.global.u64 	%rd15, %rd2;
	cvta.to.global.u64 	%rd16, %rd4;
	cvta.to.global.u64 	%rd17, %rd5;
	cvta.to.global.u64 	%rd18, %rd6;
	cvta.to.global.u64 	%rd19, %rd7;
	cvta.to.global.u64 	%rd20, %rd8;
	cvta.to.global.u64 	%rd21, %rd9;
	cvta.to.global.u64 	%rd22, %rd10;
	cvta.to.global.u64 	%rd23, %rd11;
	cvta.to.global.u64 	%rd24, %rd12;
	mul.wide.s32 	%rd25, %r1, 4;
	add.s64 	%rd26, %rd13, %rd25;
	ld.global.nc.f32 	%f1, [%rd26];
	mul.f32 	%f2, %f1, %f1;
	mov.f32 	%f3, 0f3F800000;
	sub.f32 	%f4, %f3, %f2;
	sqrt.rn.f32 	%f5, %f4;
	add.s64 	%rd27, %rd14, %rd25;
	ld.global.nc.f32 	%f6, [%rd27];
	div.rn.f32 	%f7, %f6, %f5;
	add.s64 	%rd28, %rd15, %rd25;
	ld.global.nc.f32 	%f8, [%rd28];
	div.rn.f32 	%f9, %f8, %f5;
	mul.f32 	%f10, %f1, %f7;
	add.s64 	%rd29, %rd16, %rd25;
	st.global.f32 	[%rd29], %f10;
	mul.f32 	%f11, %f1, %f9;
	add.s64 	%rd30, %rd17, %rd25;
	st.global.f32 	[%rd30], %f11;
	neg.f32 	%f12, %f5;
	add.s64 	%rd31, %rd18, %rd25;
	st.global.f32 	[%rd31], %f12;
	neg.f32 	%f13, %f9;
	add.s64 	%rd32, %rd19, %rd25;
	st.global.f32 	[%rd32], %f13;
	add.s64 	%rd33, %rd20, %rd25;
	st.global.f32 	[%rd33], %f7;
	add.s64 	%rd34, %rd21, %rd25;
	mov.b32 	%r9, 0;
	st.global.u32 	[%rd34], %r9;
	mul.f32 	%f14, %f5, %f7;
	add.s64 	%rd35, %rd22, %rd25;
	st.global.f32 	[%rd35], %f14;
	mul.f32 	%f15, %f5, %f9;
	add.s64 	%rd36, %rd23, %rd25;
	st.global.f32 	[%rd36], %f15;
	add.s64 	%rd37, %rd24, %rd25;
	st.global.f32 	[%rd37], %f1;
$L__BB0_2:
	ret;

}


// ===== COMPILED SASS (sm_100) =====

	.target	sm_100

	.elftype	@"ET_EXEC"


//--------------------- .note.nv.tkinfo           --------------------------
	.section	.note.nv.tkinfo,"",@"SHT_NOTE"
	.sectionflags	@"SHF_NOTE_NV_TKINFO"
	.tkinfo
        /*0018*/ 	.word	0x00000002
        /*0030*/ 	.string	""
        /*0030*/ 	.string	"ptxas"
        /*0030*/ 	.string	"Cuda compilation tools, release 13.0, V13.0.88"
        /*0030*/ 	.string	"Build cuda_13.0.r13.0/compiler.36424714_0"
        /*0030*/ 	.string	"-arch sm_100 -m 64 "



//--------------------- .note.nv.cuinfo           --------------------------
	.section	.note.nv.cuinfo,"",@"SHT_NOTE"
	.sectionflags	@"SHF_NOTE_NV_CUINFO"
        /*0018*/ 	.short	0x0002
        /*001a*/ 	.short	0x0064
        /*001c*/ 	.short	0x0082
	.zero		2


//--------------------- .nv.info                  --------------------------
	.section	.nv.info,"",@"SHT_CUDA_INFO"
	.align	4


	//----- nvinfo : EIATTR_REGCOUNT
	.align		4
        /*0000*/ 	.byte	0x04, 0x2f
        /*0002*/ 	.short	(.L_1 - .L_0)
	.align		4
.L_0:
        /*0004*/ 	.word	index@(initRotation)
        /*0008*/ 	.word	0x00000020


	//----- nvinfo : EIATTR_FRAME_SIZE
	.align		4
.L_1:
        /*000c*/ 	.byte	0x04, 0x11
        /*000e*/ 	.short	(.L_3 - .L_2)
	.align		4
.L_2:
        /*0010*/ 	.word	index@($__internal_1_$__cuda_sm3x_div_rn_noftz_f32_slowpath)
        /*0014*/ 	.word	0x00000000


	//----- nvinfo : EIATTR_FRAME_SIZE
	.align		4
.L_3:
        /*0018*/ 	.byte	0x04, 0x11
        /*001a*/ 	.short	(.L_5 - .L_4)
	.align		4
.L_4:
        /*001c*/ 	.word	index@($__internal_0_$__cuda_sm20_sqrt_rn_f32_slowpath)
        /*0020*/ 	.word	0x00000000


	//----- nvinfo : EIATTR_FRAME_SIZE
	.align		4
.L_5:
        /*0024*/ 	.byte	0x04, 0x11
        /*0026*/ 	.short	(.L_7 - .L_6)
	.align		4
.L_6:
        /*0028*/ 	.word	index@(initRotation)
        /*002c*/ 	.word	0x00000000


	//----- nvinfo : EIATTR_MIN_STACK_SIZE
	.align		4
.L_7:
        /*0030*/ 	.byte	0x04, 0x12
        /*0032*/ 	.short	(.L_9 - .L_8)
	.align		4
.L_8:
        /*0034*/ 	.word	index@(initRotation)
        /*0038*/ 	.word	0x00000000
.L_9:


//--------------------- .nv.compat                --------------------------
	.section	.nv.compat,"",@"SHT_CUDA_COMPAT_INFO"
	.align	4
        /*0000*/ 	.byte	0x02, 0x09, 0x00, 0x00, 0x02, 0x02, 0x01, 0x00, 0x02, 0x05, 0x05, 0x00, 0x03, 0x07, 0x01, 0x01
        /*0010*/ 	.byte	0x02, 0x03, 0x00, 0x00, 0x02, 0x06, 0x01, 0x00, 0x04, 0x0b, 0x08, 0x00, 0x01, 0x00, 0x00, 0x00
        /*0020*/ 	.byte	0x00, 0x00, 0x00, 0x00


//--------------------- .nv.info.initRotation     --------------------------
	.section	.nv.info.initRotation,"",@"SHT_CUDA_INFO"
	.sectionflags	@""
	.align	4


	//----- nvinfo : EIATTR_CUDA_API_VERSION
	.align		4
        /*0000*/ 	.byte	0x04, 0x37
        /*0002*/ 	.short	(.L_11 - .L_10)
.L_10:
        /*0004*/ 	.word	0x00000082


	//----- nvinfo : EIATTR_KPARAM_INFO
	.align		4
.L_11:
        /*0008*/ 	.byte	0x04, 0x17
        /*000a*/ 	.short	(.L_13 - .L_12)
.L_12:
        /*000c*/ 	.word	0x00000000
        /*0010*/ 	.short	0x000c
        /*0012*/ 	.short	0x0060
        /*0014*/ 	.byte	0x00, 0xf0, 0x11, 0x00


	//----- nvinfo : EIATTR_KPARAM_INFO
	.align		4
.L_13:
        /*0018*/ 	.byte	0x04, 0x17
        /*001a*/ 	.short	(.L_15 - .L_14)
.L_14:
        /*001c*/ 	.word	0x00000000
        /*0020*/ 	.short	0x000b
        /*0022*/ 	.short	0x0058
        /*0024*/ 	.byte	0x00, 0xf5, 0x21, 0x00


	//----- nvinfo : EIATTR_KPARAM_INFO
	.align		4
.L_15:
        /*0028*/ 	.byte	0x04, 0x17
        /*002a*/ 	.short	(.L_17 - .L_16)
.L_16:
        /*002c*/ 	.word	0x00000000
        /*0030*/ 	.short	0x000a
        /*0032*/ 	.short	0x0050
        /*0034*/ 	.byte	0x00, 0xf5, 0x21, 0x00


	//----- nvinfo : EIATTR_KPARAM_INFO
	.align		4
.L_17:
        /*0038*/ 	.byte	0x04, 0x17
        /*003a*/ 	.short	(.L_19 - .L_18)
.L_18:
        /*003c*/ 	.word	0x00000000
        /*0040*/ 	.short	0x0009
        /*0042*/ 	.short	0x0048
        /*0044*/ 	.byte	0x00, 0xf5, 0x21, 0x00


	//----- nvinfo : EIATTR_KPARAM_INFO
	.align		4
.L_19:
        /*0048*/ 	.byte	0x04, 0x17
        /*004a*/ 	.short	(.L_21 - .L_20)
.L_20:
        /*004c*/ 	.word	0x00000000
        /*0050*/ 	.short	0x0008
        /*0052*/ 	.short	0x0040
        /*0054*/ 	.byte	0x00, 0xf5, 0x21, 0x00


	//----- nvinfo : EIATTR_KPARAM_INFO
	.align		4
.L_21:
        /*0058*/ 	.byte	0x04, 0x17
        /*005a*/ 	.short	(.L_23 - .L_22)
.L_22:
        /*005c*/ 	.word	0x00000000
        /*0060*/ 	.short	0x0007
        /*0062*/ 	.short	0x0038
        /*0064*/ 	.byte	0x00, 0xf5, 0x21, 0x00


	//----- nvinfo : EIATTR_KPARAM_INFO
	.align		4
.L_23:
        /*0068*/ 	.byte	0x04, 0x17
        /*006a*/ 	.short	(.L_25 - .L_24)
.L_24:
        /*006c*/ 	.word	0x00000000
        /*0070*/ 	.short	0x0006
        /*0072*/ 	.short	0x0030
        /*0074*/ 	.byte	0x00, 0xf5, 0x21, 0x00


	//----- nvinfo : EIATTR_KPARAM_INFO
	.align		4
.L_25:
        /*0078*/ 	.byte	0x04, 0x17
        /*007a*/ 	.short	(.L_27 - .L_26)
.L_26:
        /*007c*/ 	.word	0x00000000
        /*0080*/ 	.short	0x0005
        /*0082*/ 	.short	0x0028
        /*0084*/ 	.byte	0x00, 0xf5, 0x21, 0x00


	//----- nvinfo : EIATTR_KPARAM_INFO
	.align		4
.L_27:
        /*0088*/ 	.byte	0x04, 0x17
        /*008a*/ 	.short	(.L_29 - .L_28)
.L_28:
        /*008c*/ 	.word	0x00000000
        /*0090*/ 	.short	0x0004
        /*0092*/ 	.short	0x0020
        /*0094*/ 	.byte	0x00, 0xf5, 0x21, 0x00


	//----- nvinfo : EIATTR_KPARAM_INFO
	.align		4
.L_29:
        /*0098*/ 	.byte	0x04, 0x17
        /*009a*/ 	.short	(.L_31 - .L_30)
.L_30:
        /*009c*/ 	.word	0x00000000
        /*00a0*/ 	.short	0x0003
        /*00a2*/ 	.short	0x0018
        /*00a4*/ 	.byte	0x00, 0xf5, 0x21, 0x00


	//----- nvinfo : EIATTR_KPARAM_INFO
	.align		4
.L_31:
        /*00a8*/ 	.byte	0x04, 0x17
        /*00aa*/ 	.short	(.L_33 - .L_32)
.L_32:
        /*00ac*/ 	.word	0x00000000
        /*00b0*/ 	.short	0x0002
        /*00b2*/ 	.short	0x0010
        /*00b4*/ 	.byte	0x00, 0xf5, 0x21, 0x00


	//----- nvinfo : EIATTR_KPARAM_INFO
	.align		4
.L_33:
        /*00b8*/ 	.byte	0x04, 0x17
        /*00ba*/ 	.short	(.L_35 - .L_34)
.L_34:
        /*00bc*/ 	.word	0x00000000
        /*00c0*/ 	.short	0x0001
        /*00c2*/ 	.short	0x0008
        /*00c4*/ 	.byte	0x00, 0xf5, 0x21, 0x00


	//----- nvinfo : EIATTR_KPARAM_INFO
	.align		4
.L_35:
        /*00c8*/ 	.byte	0x04, 0x17
        /*00ca*/ 	.short	(.L_37 - .L_36)
.L_36:
        /*00cc*/ 	.word	0x00000000
        /*00d0*/ 	.short	0x0000
        /*00d2*/ 	.short	0x0000
        /*00d4*/ 	.byte	0x00, 0xf5, 0x21, 0x00


	//----- nvinfo : EIATTR_SPARSE_MMA_MASK
	.align		4
.L_37:
        /*00d8*/ 	.byte	0x03, 0x50
        /*00da*/ 	.short	0x0000


	//----- nvinfo : EIATTR_MAXREG_COUNT
	.align		4
        /*00dc*/ 	.byte	0x03, 0x1b
        /*00de*/ 	.short	0x00ff


	//----- nvinfo : EIATTR_MERCURY_ISA_VERSION
	.align		4
        /*00e0*/ 	.byte	0x03, 0x5f
        /*00e2*/ 	.short	0x0101


	//----- nvinfo : EIATTR_VRC_CTA_INIT_COUNT
	.align		4
        /*00e4*/ 	.byte	0x02, 0x4a
	.zero		1
	.zero		1


	//----- nvinfo : EIATTR_EXIT_INSTR_OFFSETS
	.align		4
        /*00e8*/ 	.byte	0x04, 0x1c
        /*00ea*/ 	.short	(.L_39 - .L_38)


	//   ....[0]....
.L_38:
        /*00ec*/ 	.word	0x000000a0


	//   ....[1]....
        /*00f0*/ 	.word	0x000005f0


	//----- nvinfo : EIATTR_CRS_STACK_SIZE
	.align		4
.L_39:
        /*00f4*/ 	.byte	0x04, 0x1e
        /*00f6*/ 	.short	(.L_41 - .L_40)
.L_40:
        /*00f8*/ 	.word	0x00000000


	//----- nvinfo : EIATTR_CBANK_PARAM_SIZE
	.align		4
.L_41:
        /*00fc*/ 	.byte	0x03, 0x19
        /*00fe*/ 	.short	0x0064


	//----- nvinfo : EIATTR_PARAM_CBANK
	.align		4
        /*0100*/ 	.byte	0x04, 0x0a
        /*0102*/ 	.short	(.L_43 - .L_42)
	.align		4
.L_42:
        /*0104*/ 	.word	index@(.nv.constant0.initRotation)
        /*0108*/ 	.short	0x0380
        /*010a*/ 	.short	0x0064


	//----- nvinfo : EIATTR_SW_WAR
	.align		4
.L_43:
        /*010c*/ 	.byte	0x04, 0x36
        /*010e*/ 	.short	(.L_45 - .L_44)
.L_44:
        /*0110*/ 	.word	0x00000008
.L_45:


//--------------------- .nv.callgraph             --------------------------
	.section	.nv.callgraph,"",@"SHT_CUDA_CALLGRAPH"
	.align	4
	.sectionentsize	8
	.align		4
        /*0000*/ 	.word	0x00000000
	.align		4
        /*0004*/ 	.word	0xffffffff
	.align		4
        /*0008*/ 	.word	0x00000000
	.align		4
        /*000c*/ 	.word	0xfffffffe
	.align		4
        /*0010*/ 	.word	0x00000000
	.align		4
        /*0014*/ 	.word	0xfffffffd
	.align		4
        /*0018*/ 	.word	0x00000000
	.align		4
        /*001c*/ 	.word	0xfffffffc


//--------------------- .text.initRotation        --------------------------
	.section	.text.initRotation,"ax",@progbits
	.align	128
        .global         initRotation
        .type           initRotation,@function
        .size           initRotation,(.L_x_21 - initRotation)
        .other          initRotation,@"STO_CUDA_ENTRY STV_DEFAULT"
initRotation:
.text.initRotation:
[----:B------:R-:W-:Y:S01]  /*0000*/  LDC R1, c[0x0][0x37c] ;  /* 0x0000df00ff017b82 */ /* 0x000fe20000000800 */
[----:B------:R-:W0:Y:S07]  /*0010*/  S2R R3, SR_TID.X ;  /* 0x0000000000037919 */ /* 0x000e2e0000002100 */
[----:B------:R-:W-:Y:S01]  /*0020*/  S2UR UR4, SR_CTAID.Y ;  /* 0x00000000000479c3 */ /* 0x000fe20000002600 */
[----:B------:R-:W1:Y:S01]  /*0030*/  LDCU UR5, c[0x0][0x370] ;  /* 0x00006e00ff0577ac */ /* 0x000e620008000800 */
[----:B------:R-:W2:Y:S06]  /*0040*/  LDCU UR7, c[0x0][0x3e0] ;  /* 0x00007c00ff0777ac */ /* 0x000eac0008000800 */
[----:B------:R-:W1:Y:S08]  /*0050*/  S2UR UR6, SR_CTAID.X ;  /* 0x00000000000679c3 */ /* 0x000e700000002500 */
[----:B------:R-:W0:Y:S01]  /*0060*/  LDC R4, c[0x0][0x360] ;  /* 0x0000d800ff047b82 */ /* 0x000e220000000800 */
[----:B-1----:R-:W-:-:S06]  /*0070*/  UIMAD UR4, UR4, UR5, UR6 ;  /* 0x00000005040472a4 */ /* 0x002fcc000f8e0206 */
[----:B0-----:R-:W-:-:S05]  /*0080*/  IMAD R4, R4, UR4, R3 ;  /* 0x0000000404047c24 */ /* 0x001fca000f8e0203 */
[----:B--2---:R-:W-:-:S13]  /*0090*/  ISETP.GE.AND P0, PT, R4, UR7, PT ;  /* 0x0000000704007c0c */ /* 0x004fda000bf06270 */
[----:B------:R-:W-:Y:S05]  /*00a0*/  @P0 EXIT ;  /* 0x000000000000094d */ /* 0x000fea0003800000 */
[----:B------:R-:W0:Y:S01]  /*00b0*/  LDC.64 R2, c[0x0][0x390] ;  /* 0x0000e400ff027b82 */ /* 0x000e220000000a00 */
[----:B------:R-:W1:Y:S01]  /*00c0*/  LDCU.64 UR4, c[0x0][0x358] ;  /* 0x00006b00ff0477ac */ /* 0x000e620008000a00 */
[----:B0-----:R-:W-:-:S05]  /*00d0*/  IMAD.WIDE R2, R4, 0x4, R2 ;  /* 0x0000000404027825 */ /* 0x001fca00078e0202 */
[----:B-1----:R-:W2:Y:S01]  /*00e0*/  LDG.E.CONSTANT R0, desc[UR4][R2.64] ;  /* 0x0000000402007981 */ /* 0x002ea2000c1e9900 */
[----:B------:R-:W-:Y:S01]  /*00f0*/  BSSY.RECONVERGENT B0, `(.L_x_0) ;  /* 0x000000e000007945 */ /* 0x000fe20003800200 */
[----:B--2---:R-:W-:-:S04]  /*0100*/  FFMA R2, -R0, R0, 1 ;  /* 0x3f80000000027423 */ /* 0x004fc80000000100 */
[----:B------:R0:W1:Y:S01]  /*0110*/  MUFU.RSQ R5, R2 ;  /* 0x0000000200057308 */ /* 0x0000620000001400 */
[----:B------:R-:W-:-:S04]  /*0120*/  IADD3 R6, PT, PT, R2, -0xd000000, RZ ;  /* 0xf300000002067810 */ /* 0x000fc80007ffe0ff */
[----:B------:R-:W-:-:S13]  /*0130*/  ISETP.GT.U32.AND P0, PT, R6, 0x727fffff, PT ;  /* 0x727fffff0600780c */ /* 0x000fda0003f04070 */
[----:B01----:R-:W-:Y:S05]  /*0140*/  @!P0 BRA `(.L_x_1) ;  /* 0x0000000000108947 */ /* 0x003fea0003800000 */
[----:B------:R-:W-:-:S07]  /*0150*/  MOV R9, 0x170 ;  /* 0x0000017000097802 */ /* 0x000fce0000000f00 */
[----:B------:R-:W-:Y:S05]  /*0160*/  CALL.REL.NOINC `($__internal_0_$__cuda_sm20_sqrt_rn_f32_slowpath) ;  /* 0x0000000400247944 */ /* 0x000fea0003c00000 */
[----:B------:R-:W-:Y:S01]  /*0170*/  MOV R2, R5 ;  /* 0x0000000500027202 */ /* 0x000fe20000000f00 */
[----:B------:R-:W-:Y:S06]  /*0180*/  BRA `(.L_x_2) ;  /* 0x0000000000107947 */ /* 0x000fec0003800000 */
.L_x_1:
[----:B------:R-:W-:Y:S01]  /*0190*/  FMUL.FTZ R3, R2, R5 ;  /* 0x0000000502037220 */ /* 0x000fe20000410000 */
[----:B------:R-:W-:-:S03]  /*01a0*/  FMUL.FTZ R5, R5, 0.5 ;  /* 0x3f00000005057820 */ /* 0x000fc60000410000 */
[----:B------:R-:W-:-:S04]  /*01b0*/  FFMA R2, -R3, R3, R2 ;  /* 0x0000000303027223 */ /* 0x000fc80000000102 */
[----:B------:R-:W-:-:S07]  /*01c0*/  FFMA R2, R2, R5, R3 ;  /* 0x0000000502027223 */ /* 0x000fce0000000003 */
.L_x_2:
[----:B------:R-:W-:Y:S05]  /*01d0*/  BSYNC.RECONVERGENT B0 ;  /* 0x0000000000007941 */ /* 0x000fea0003800200 */
.L_x_0:
[----:B------:R-:W0:Y:S02]  /*01e0*/  LDC.64 R6, c[0x0][0x380] ;  /* 0x0000e000ff067b82 */ /* 0x000e240000000a00 */
[----:B0-----:R-:W-:-:S05]  /*01f0*/  IMAD.WIDE R6, R4, 0x4, R6 ;  /* 0x0000000404067825 */ /* 0x001fca00078e0206 */
[----:B------:R-:W2:Y:S01]  /*0200*/  LDG.E.CONSTANT R5, desc[UR4][R6.64] ;  /* 0x0000000406057981 */ /* 0x000ea2000c1e9900 */
[----:B------:R-:W0:Y:S01]  /*0210*/  MUFU.RCP R3, R2 ;  /* 0x0000000200037308 */ /* 0x000e220000001000 */
[----:B------:R-:W-:Y:S01]  /*0220*/  BSSY.RECONVERGENT B0, `(.L_x_3) ;  /* 0x000000b000007945 */ /* 0x000fe20003800200 */
[----:B0-----:R-:W-:-:S04]  /*0230*/  FFMA R8, R3, -R2, 1 ;  /* 0x3f80000003087423 */ /* 0x001fc80000000802 */
[----:B------:R-:W-:Y:S02]  /*0240*/  FFMA R8, R3, R8, R3 ;  /* 0x0000000803087223 */ /* 0x000fe40000000003 */
[----:B--2---:R-:W0:Y:S02]  /*0250*/  FCHK P0, R5, R2 ;  /* 0x0000000205007302 */ /* 0x004e240000000000 */
[----:B------:R-:W-:-:S04]  /*0260*/  FFMA R3, R5, R8, RZ ;  /* 0x0000000805037223 */ /* 0x000fc800000000ff */
[----:B------:R-:W-:-:S04]  /*0270*/  FFMA R9, R3, -R2, R5 ;  /* 0x8000000203097223 */ /* 0x000fc80000000005 */
[----:B------:R-:W-:Y:S01]  /*0280*/  FFMA R3, R8, R9, R3 ;  /* 0x0000000908037223 */ /* 0x000fe20000000003 */
[----:B0-----:R-:W-:Y:S06]  /*0290*/  @!P0 BRA `(.L_x_4) ;  /* 0x00000000000c8947 */ /* 0x001fec0003800000 */
[----:B------:R-:W-:-:S07]  /*02a0*/  MOV R6, 0x2c0 ;  /* 0x000002c000067802 */ /* 0x000fce0000000f00 */
[----:B------:R-:W-:Y:S05]  /*02b0*/  CALL.REL.NOINC `($__internal_1_$__cuda_sm3x_div_rn_noftz_f32_slowpath) ;  /* 0x00000004002c7944 */ /* 0x000fea0003c00000 */
[----:B------:R-:W-:-:S07]  /*02c0*/  IMAD.MOV.U32 R3, RZ, RZ, R5 ;  /* 0x000000ffff037224 */ /* 0x000fce00078e0005 */
.L_x_4:
[----:B------:R-:W-:Y:S05]  /*02d0*/  BSYNC.RECONVERGENT B0 ;  /* 0x0000000000007941 */ /* 0x000fea0003800200 */
.L_x_3:
[----:B------:R-:W0:Y:S02]  /*02e0*/  LDC.64 R6, c[0x0][0x388] ;  /* 0x0000e200ff067b82 */ /* 0x000e240000000a00 */
[----:B0-----:R-:W-:-:S06]  /*02f0*/  IMAD.WIDE R6, R4, 0x4, R6 ;  /* 0x0000000404067825 */ /* 0x001fcc00078e0206 */
        /* <DEDUP_REMOVED lines=10> */
[----:B------:R-:W-:Y:S02]  /*03a0*/  MOV R5, R7 ;  /* 0x0000000700057202 */ /* 0x000fe40000000f00 */
[----:B------:R-:W-:-:S07]  /*03b0*/  MOV R6, 0x3d0 ;  /* 0x000003d000067802 */ /* 0x000fce0000000f00 */
[----:B------:R-:W-:Y:S05]  /*03c0*/  CALL.REL.NOINC `($__internal_1_$__cuda_sm3x_div_rn_noftz_f32_slowpath) ;  /* 0x0000000000e87944 */ /* 0x000fea0003c00000 */
.L_x_6:
[----:B------:R-:W-:Y:S05]  /*03d0*/  BSYNC.RECONVERGENT B0 ;  /* 0x0000000000007941 */ /* 0x000fea0003800200 */
.L_x_5:
[----:B------:R-:W0:Y:S01]  /*03e0*/  LDC.64 R6, c[0x0][0x398] ;  /* 0x0000e600ff067b82 */ /* 0x000e220000000a00 */
[C---:B------:R-:W-:Y:S01]  /*03f0*/  FMUL R29, R0.reuse, R3 ;  /* 0x00000003001d7220 */ /* 0x040fe20000400000 */
[----:B------:R-:W-:Y:S01]  /*0400*/  FMUL R25, R0, R5 ;  /* 0x0000000500197220 */ /* 0x000fe20000400000 */
[----:B------:R-:W-:-:S05]  /*0410*/  FMUL R24, R5, R2 ;  /* 0x0000000205187220 */ /* 0x000fca0000400000 */
[----:B------:R-:W1:Y:S08]  /*0420*/  LDC.64 R22, c[0x0][0x3a0] ;  /* 0x0000e800ff167b82 */ /* 0x000e700000000a00 */
[----:B------:R-:W2:Y:S08]  /*0430*/  LDC.64 R8, c[0x0][0x3a8] ;  /* 0x0000ea00ff087b82 */ /* 0x000eb00000000a00 */
[----:B------:R-:W3:Y:S01]  /*0440*/  LDC.64 R10, c[0x0][0x3b0] ;  /* 0x0000ec00ff0a7b82 */ /* 0x000ee20000000a00 */
[----:B0-----:R-:W-:-:S04]  /*0450*/  IMAD.WIDE R26, R4, 0x4, R6 ;  /* 0x00000004041a7825 */ /* 0x001fc800078e0206 */
[----:B------:R-:W-:Y:S01]  /*0460*/  FADD R7, -R2, -RZ ;  /* 0x800000ff02077221 */ /* 0x000fe20000000100 */
[----:B------:R-:W-:Y:S01]  /*0470*/  FADD R6, -R5, -RZ ;  /* 0x800000ff05067221 */ /* 0x000fe20000000100 */
[----:B------:R-:W-:Y:S01]  /*0480*/  FMUL R5, R3, R2 ;  /* 0x0000000203057220 */ /* 0x000fe20000400000 */
[----:B------:R-:W-:Y:S01]  /*0490*/  STG.E desc[UR4][R26.64], R29 ;  /* 0x0000001d1a007986 */ /* 0x000fe2000c101904 */
[----:B------:R-:W0:Y:S01]  /*04a0*/  LDC.64 R12, c[0x0][0x3b8] ;  /* 0x0000ee00ff0c7b82 */ /* 0x000e220000000a00 */
[----:B-1----:R-:W-:-:S05]  /*04b0*/  IMAD.WIDE R22, R4, 0x4, R22 ;  /* 0x0000000404167825 */ /* 0x002fca00078e0216 */
[----:B------:R-:W-:Y:S02]  /*04c0*/  STG.E desc[UR4][R22.64], R25 ;  /* 0x0000001916007986 */ /* 0x000fe4000c101904 */
[----:B------:R-:W1:Y:S01]  /*04d0*/  LDC.64 R14, c[0x0][0x3c0] ;  /* 0x0000f000ff0e7b82 */ /* 0x000e620000000a00 */
[----:B--2---:R-:W-:-:S05]  /*04e0*/  IMAD.WIDE R8, R4, 0x4, R8 ;  /* 0x0000000404087825 */ /* 0x004fca00078e0208 */
[----:B------:R-:W-:Y:S02]  /*04f0*/  STG.E desc[UR4][R8.64], R7 ;  /* 0x0000000708007986 */ /* 0x000fe4000c101904 */
[----:B------:R-:W2:Y:S01]  /*0500*/  LDC.64 R16, c[0x0][0x3c8] ;  /* 0x0000f200ff107b82 */ /* 0x000ea20000000a00 */
[----:B---3--:R-:W-:-:S05]  /*0510*/  IMAD.WIDE R10, R4, 0x4, R10 ;  /* 0x00000004040a7825 */ /* 0x008fca00078e020a */
[----:B------:R-:W-:Y:S02]  /*0520*/  STG.E desc[UR4][R10.64], R6 ;  /* 0x000000060a007986 */ /* 0x000fe4000c101904 */
[----:B------:R-:W3:Y:S01]  /*0530*/  LDC.64 R18, c[0x0][0x3d0] ;  /* 0x0000f400ff127b82 */ /* 0x000ee20000000a00 */
[----:B0-----:R-:W-:-:S05]  /*0540*/  IMAD.WIDE R12, R4, 0x4, R12 ;  /* 0x00000004040c7825 */ /* 0x001fca00078e020c */
[----:B------:R-:W-:Y:S02]  /*0550*/  STG.E desc[UR4][R12.64], R3 ;  /* 0x000000030c007986 */ /* 0x000fe4000c101904 */
[----:B------:R-:W0:Y:S01]  /*0560*/  LDC.64 R20, c[0x0][0x3d8] ;  /* 0x0000f600ff147b82 */ /* 0x000e220000000a00 */
[----:B-1----:R-:W-:-:S05]  /*0570*/  IMAD.WIDE R14, R4, 0x4, R14 ;  /* 0x00000004040e7825 */ /* 0x002fca00078e020e */
[----:B------:R-:W-:Y:S01]  /*0580*/  STG.E desc[UR4][R14.64], RZ ;  /* 0x000000ff0e007986 */ /* 0x000fe2000c101904 */
[----:B--2---:R-:W-:-:S05]  /*0590*/  IMAD.WIDE R16, R4, 0x4, R16 ;  /* 0x0000000404107825 */ /* 0x004fca00078e0210 */
[----:B------:R-:W-:Y:S01]  /*05a0*/  STG.E desc[UR4][R16.64], R5 ;  /* 0x0000000510007986 */ /* 0x000fe2000c101904 */
[----:B---3--:R-:W-:-:S05]  /*05b0*/  IMAD.WIDE R18, R4, 0x4, R18 ;  /* 0x0000000404127825 */ /* 0x008fca00078e0212 */
[----:B------:R-:W-:Y:S01]  /*05c0*/  STG.E desc[UR4][R18.64], R24 ;  /* 0x0000001812007986 */ /* 0x000fe2000c101904 */
[----:B0-----:R-:W-:-:S05]  /*05d0*/  IMAD.WIDE R20, R4, 0x4, R20 ;  /* 0x0000000404147825 */ /* 0x001fca00078e0214 */
[----:B------:R-:W-:Y:S01]  /*05e0*/  STG.E desc[UR4][R20.64], R0 ;  /* 0x0000000014007986 */ /* 0x000fe2000c101904 */
[----:B------:R-:W-:Y:S05]  /*05f0*/  EXIT ;  /* 0x000000000000794d */ /* 0x000fea0003800000 */
        .weak           $__internal_0_$__cuda_sm20_sqrt_rn_f32_slowpath
        .type           $__internal_0_$__cuda_sm20_sqrt_rn_f32_slowpath,@function
        .size           $__internal_0_$__cuda_sm20_sqrt_rn_f32_slowpath,($__internal_1_$__cuda_sm3x_div_rn_noftz_f32_slowpath - $__internal_0_$__cuda_sm20_sqrt_rn_f32_slowpath)
$__internal_0_$__cuda_sm20_sqrt_rn_f32_slowpath:
[----:B------:R-:W-:-:S13]  /*0600*/  LOP3.LUT P0, RZ, R2, 0x7fffffff, RZ, 0xc0, !PT ;  /* 0x7fffffff02ff7812 */ /* 0x000fda000780c0ff */
[----:B------:R-:W-:Y:S01]  /*0610*/  @!P0 IMAD.MOV.U32 R3, RZ, RZ, R2 ;  /* 0x000000ffff038224 */ /* 0x000fe200078e0002 */
[----:B------:R-:W-:Y:S06]  /*0620*/  @!P0 BRA `(.L_x_7) ;  /* 0x0000000000408947 */ /* 0x000fec0003800000 */
[----:B------:R-:W-:-:S13]  /*0630*/  FSETP.GEU.FTZ.AND P0, PT, R2, RZ, PT ;  /* 0x000000ff0200720b */ /* 0x000fda0003f1e000 */
[----:B------:R-:W-:Y:S01]  /*0640*/  @!P0 MOV R3, 0x7fffffff ;  /* 0x7fffffff00038802 */ /* 0x000fe20000000f00 */
[----:B------:R-:W-:Y:S06]  /*0650*/  @!P0 BRA `(.L_x_7) ;  /* 0x0000000000348947 */ /* 0x000fec0003800000 */
[----:B------:R-:W-:-:S13]  /*0660*/  FSETP.GTU.FTZ.AND P0, PT, |R2|, +INF , PT ;  /* 0x7f8000000200780b */ /* 0x000fda0003f1c200 */
[----:B------:R-:W-:Y:S01]  /*0670*/  @P0 FADD.FTZ R3, R2, 1 ;  /* 0x3f80000002030421 */ /* 0x000fe20000010000 */
[----:B------:R-:W-:Y:S06]  /*0680*/  @P0 BRA `(.L_x_7) ;  /* 0x0000000000280947 */ /* 0x000fec0003800000 */
[----:B------:R-:W-:-:S13]  /*0690*/  FSETP.NEU.FTZ.AND P0, PT, |R2|, +INF , PT ;  /* 0x7f8000000200780b */ /* 0x000fda0003f1d200 */
[----:B------:R-:W-:-:S04]  /*06a0*/  @P0 FFMA R5, R2, 1.84467440737095516160e+19, RZ ;  /* 0x5f80000002050823 */ /* 0x000fc800000000ff */
[----:B------:R-:W0:Y:S02]  /*06b0*/  @P0 MUFU.RSQ R6, R5 ;  /* 0x0000000500060308 */ /* 0x000e240000001400 */
[----:B0-----:R-:W-:Y:S01]  /*06c0*/  @P0 FMUL.FTZ R8, R5, R6 ;  /* 0x0000000605080220 */ /* 0x001fe20000410000 */
[----:B------:R-:W-:-:S03]  /*06d0*/  @P0 FMUL.FTZ R6, R6, 0.5 ;  /* 0x3f00000006060820 */ /* 0x000fc60000410000 */
[----:B------:R-:W-:-:S04]  /*06e0*/  @P0 FADD.FTZ R3, -R8, -RZ ;  /* 0x800000ff08030221 */ /* 0x000fc80000010100 */
[----:B------:R-:W-:Y:S01]  /*06f0*/  @P0 FFMA R7, R8, R3, R5 ;  /* 0x0000000308070223 */ /* 0x000fe20000000005 */
[----:B------:R-:W-:-:S03]  /*0700*/  @!P0 IMAD.MOV.U32 R3, RZ, RZ, R2 ;  /* 0x000000ffff038224 */ /* 0x000fc600078e0002 */
[----:B------:R-:W-:-:S04]  /*0710*/  @P0 FFMA R6, R7, R6, R8 ;  /* 0x0000000607060223 */ /* 0x000fc80000000008 */
[----:B------:R-:W-:-:S07]  /*0720*/  @P0 FMUL.FTZ R3, R6, 2.3283064365386962891e-10 ;  /* 0x2f80000006030820 */ /* 0x000fce0000410000 */
.L_x_7:
[----:B------:R-:W-:Y:S01]  /*0730*/  MOV R5, R3 ;  /* 0x0000000300057202 */ /* 0x000fe20000000f00 */
[----:B------:R-:W-:Y:S02]  /*0740*/  HFMA2 R3, -RZ, RZ, 0, 0 ;  /* 0x00000000ff037431 */ /* 0x000fe400000001ff */
[----:B------:R-:W-:-:S04]  /*0750*/  IMAD.MOV.U32 R2, RZ, RZ, R9 ;  /* 0x000000ffff027224 */ /* 0x000fc800078e0009 */
[----:B------:R-:W-:Y:S05]  /*0760*/  RET.REL.NODEC R2 `(initRotation) ;  /* 0xfffffff802247950 */ /* 0x000fea0003c3ffff */
        .weak           $__internal_1_$__cuda_sm3x_div_rn_noftz_f32_slowpath
        .type           $__internal_1_$__cuda_sm3x_div_rn_noftz_f32_slowpath,@function
        .size           $__internal_1_$__cuda_sm3x_div_rn_noftz_f32_slowpath,(.L_x_21 - $__internal_1_$__cuda_sm3x_div_rn_noftz_f32_slowpath)
$__internal_1_$__cuda_sm3x_div_rn_noftz_f32_slowpath:
[--C-:B------:R-:W-:Y:S01]  /*0770*/  SHF.R.U32.HI R8, RZ, 0x17, R2.reuse ;  /* 0x00000017ff087819 */ /* 0x100fe20000011602 */
[----:B------:R-:W-:Y:S01]  /*0780*/  BSSY.RECONVERGENT B1, `(.L_x_8) ;  /* 0x0000063000017945 */ /* 0x000fe20003800200 */
[----:B------:R-:W-:Y:S02]  /*0790*/  SHF.R.U32.HI R7, RZ, 0x17, R5 ;  /* 0x00000017ff077819 */ /* 0x000fe40000011605 */
[----:B------:R-:W-:Y:S01]  /*07a0*/  LOP3.LUT R13, R8, 0xff, RZ, 0xc0, !PT ;  /* 0x000000ff080d7812 */ /* 0x000fe200078ec0ff */
[----:B------:R-:W-:Y:S01]  /*07b0*/  IMAD.MOV.U32 R8, RZ, RZ, R2 ;  /* 0x000000ffff087224 */ /* 0x000fe200078e0002 */
[----:B------:R-:W-:-:S03]  /*07c0*/  LOP3.LUT R11, R7, 0xff, RZ, 0xc0, !PT ;  /* 0x000000ff070b7812 */ /* 0x000fc600078ec0ff */
[----:B------:R-:W-:Y:S01]  /*07d0*/  VIADD R10, R13, 0xffffffff ;  /* 0xffffffff0d0a7836 */ /* 0x000fe20000000000 */
[----:B------:R-:W-:-:S04]  /*07e0*/  IADD3 R9, PT, PT, R11, -0x1, RZ ;  /* 0xffffffff0b097810 */ /* 0x000fc80007ffe0ff */
[----:B------:R-:W-:-:S04]  /*07f0*/  ISETP.GT.U32.AND P0, PT, R10, 0xfd, PT ;  /* 0x000000fd0a00780c */ /* 0x000fc80003f04070 */
[----:B------:R-:W-:-:S13]  /*0800*/  ISETP.GT.U32.OR P0, PT, R9, 0xfd, P0 ;  /* 0x000000fd0900780c */ /* 0x000fda0000704470 */
[----:B------:R-:W-:Y:S01]  /*0810*/  @!P0 MOV R7, RZ ;  /* 0x000000ff00078202 */ /* 0x000fe20000000f00 */
[----:B------:R-:W-:Y:S06]  /*0820*/  @!P0 BRA `(.L_x_9) ;  /* 0x00000000005c8947 */ /* 0x000fec0003800000 */
[----:B------:R-:W-:Y:S02]  /*0830*/  FSETP.GTU.FTZ.AND P0, PT, |R5|, +INF , PT ;  /* 0x7f8000000500780b */ /* 0x000fe40003f1c200 */
[----:B------:R-:W-:-:S04]  /*0840*/  FSETP.GTU.FTZ.AND P1, PT, |R2|, +INF , PT ;  /* 0x7f8000000200780b */ /* 0x000fc80003f3c200 */
[----:B------:R-:W-:-:S13]  /*0850*/  PLOP3.LUT P0, PT, P0, P1, PT, 0xf8, 0x8f ;  /* 0x00000000008f781c */ /* 0x000fda0000703f70 */
[----:B------:R-:W-:Y:S05]  /*0860*/  @P0 BRA `(.L_x_10) ;  /* 0x00000004004c0947 */ /* 0x000fea0003800000 */
[----:B------:R-:W-:-:S13]  /*0870*/  LOP3.LUT P0, RZ, R8, 0x7fffffff, R5, 0xc8, !PT ;  /* 0x7fffffff08ff7812 */ /* 0x000fda000780c805 */
[----:B------:R-:W-:Y:S05]  /*0880*/  @!P0 BRA `(.L_x_11) ;  /* 0x00000004003c8947 */ /* 0x000fea0003800000 */
[C---:B------:R-:W-:Y:S02]  /*0890*/  FSETP.NEU.FTZ.AND P2, PT, |R5|.reuse, +INF , PT ;  /* 0x7f8000000500780b */ /* 0x040fe40003f5d200 */
[----:B------:R-:W-:Y:S02]  /*08a0*/  FSETP.NEU.FTZ.AND P1, PT, |R2|, +INF , PT ;  /* 0x7f8000000200780b */ /* 0x000fe40003f3d200 */
[----:B------:R-:W-:-:S11]  /*08b0*/  FSETP.NEU.FTZ.AND P0, PT, |R5|, +INF , PT ;  /* 0x7f8000000500780b */ /* 0x000fd60003f1d200 */
[----:B------:R-:W-:Y:S05]  /*08c0*/  @!P1 BRA !P2, `(.L_x_11) ;  /* 0x00000004002c9947 */ /* 0x000fea0005000000 */
[----:B------:R-:W-:-:S04]  /*08d0*/  LOP3.LUT P2, RZ, R5, 0x7fffffff, RZ, 0xc0, !PT ;  /* 0x7fffffff05ff7812 */ /* 0x000fc8000784c0ff */
[----:B------:R-:W-:-:S13]  /*08e0*/  PLOP3.LUT P1, PT, P1, P2, PT, 0x2f, 0xf2 ;  /* 0x0000000000f2781c */ /* 0x000fda0000f24577 */
[----:B------:R-:W-:Y:S05]  /*08f0*/  @P1 BRA `(.L_x_12) ;  /* 0x0000000400181947 */ /* 0x000fea0003800000 */
[----:B------:R-:W-:-:S04]  /*0900*/  LOP3.LUT P1, RZ, R8, 0x7fffffff, RZ, 0xc0, !PT ;  /* 0x7fffffff08ff7812 */ /* 0x000fc8000782c0ff */
[----:B------:R-:W-:-:S13]  /*0910*/  PLOP3.LUT P0, PT, P0, P1, PT, 0x2f, 0xf2 ;  /* 0x0000000000f2781c */ /* 0x000fda0000702577 */
[----:B------:R-:W-:Y:S05]  /*0920*/  @P0 BRA `(.L_x_13) ;  /* 0x0000000400000947 */ /* 0x000fea0003800000 */
[----:B------:R-:W-:Y:S02]  /*0930*/  ISETP.GE.AND P0, PT, R9, RZ, PT ;  /* 0x000000ff0900720c */ /* 0x000fe40003f06270 */
[----:B------:R-:W-:-:S11]  /*0940*/  ISETP.GE.AND P1, PT, R10, RZ, PT ;  /* 0x000000ff0a00720c */ /* 0x000fd60003f26270 */
[----:B------:R-:W-:Y:S01]  /*0950*/  @P0 IMAD.MOV.U32 R7, RZ, RZ, RZ ;  /* 0x000000ffff070224 */ /* 0x000fe200078e00ff */
[----:B------:R-:W-:Y:S01]  /*0960*/  @!P0 MOV R7, 0xffffffc0 ;  /* 0xffffffc000078802 */ /* 0x000fe20000000f00 */
[----:B------:R-:W-:Y:S01]  /*0970*/  @!P0 FFMA R5, R5, 1.84467440737095516160e+19, RZ ;  /* 0x5f80000005058823 */ /* 0x000fe200000000ff */
[----:B------:R-:W-:-:S03]  /*0980*/  @!P1 FFMA R8, R2, 1.84467440737095516160e+19, RZ ;  /* 0x5f80000002089823 */ /* 0x000fc600000000ff */
[----:B------:R-:W-:-:S07]  /*0990*/  @!P1 VIADD R7, R7, 0x40 ;  /* 0x0000004007079836 */ /* 0x000fce0000000000 */
.L_x_9:
[----:B------:R-:W-:Y:S01]  /*09a0*/  LEA R9, R13, 0xc0800000, 0x17 ;  /* 0xc08000000d097811 */ /* 0x000fe200078eb8ff */
[----:B------:R-:W-:Y:S03]  /*09b0*/  BSSY.RECONVERGENT B2, `(.L_x_14) ;  /* 0x0000036000027945 */ /* 0x000fe60003800200 */
[----:B------:R-:W-:Y:S01]  /*09c0*/  IADD3 R9, PT, PT, -R9, R8, RZ ;  /* 0x0000000809097210 */ /* 0x000fe20007ffe1ff */
[----:B------:R-:W-:-:S03]  /*09d0*/  VIADD R8, R11, 0xffffff81 ;  /* 0xffffff810b087836 */ /* 0x000fc60000000000 */
[----:B------:R-:W0:Y:S01]  /*09e0*/  MUFU.RCP R10, R9 ;  /* 0x00000009000a7308 */ /* 0x000e220000001000 */
[----:B------:R-:W-:Y:S01]  /*09f0*/  FADD.FTZ R12, -R9, -RZ ;  /* 0x800000ff090c7221 */ /* 0x000fe20000010100 */
[----:B------:R-:W-:-:S03]  /*0a00*/  IMAD R5, R8, -0x800000, R5 ;  /* 0xff80000008057824 */ /* 0x000fc600078e0205 */
[----:B0-----:R-:W-:-:S04]  /*0a10*/  FFMA R11, R10, R12, 1 ;  /* 0x3f8000000a0b7423 */ /* 0x001fc8000000000c */
[----:B------:R-:W-:-:S04]  /*0a20*/  FFMA R15, R10, R11, R10 ;  /* 0x0000000b0a0f7223 */ /* 0x000fc8000000000a */
[----:B------:R-:W-:-:S04]  /*0a30*/  FFMA R10, R5, R15, RZ ;  /* 0x0000000f050a7223 */ /* 0x000fc800000000ff */
[----:B------:R-:W-:-:S04]  /*0a40*/  FFMA R11, R12, R10, R5 ;  /* 0x0000000a0c0b7223 */ /* 0x000fc80000000005 */
[----:B------:R-:W-:Y:S01]  /*0a50*/  FFMA R14, R15, R11, R10 ;  /* 0x0000000b0f0e7223 */ /* 0x000fe2000000000a */
[----:B------:R-:W-:-:S03]  /*0a60*/  IADD3 R10, PT, PT, R8, 0x7f, -R13 ;  /* 0x0000007f080a7810 */ /* 0x000fc60007ffe80d */
[----:B------:R-:W-:Y:S01]  /*0a70*/  FFMA R11, R12, R14, R5 ;  /* 0x0000000e0c0b7223 */ /* 0x000fe20000000005 */
[----:B------:R-:W-:-:S03]  /*0a80*/  IADD3 R10, PT, PT, R10, R7, RZ ;  /* 0x000000070a0a7210 */ /* 0x000fc60007ffe0ff */
[----:B------:R-:W-:-:S05]  /*0a90*/  FFMA R5, R15, R11, R14 ;  /* 0x0000000b0f057223 */ /* 0x000fca000000000e */
[----:B------:R-:W-:-:S04]  /*0aa0*/  SHF.R.U32.HI R8, RZ, 0x17, R5 ;  /* 0x00000017ff087819 */ /* 0x000fc80000011605 */
[----:B------:R-:W-:-:S05]  /*0ab0*/  LOP3.LUT R8, R8, 0xff, RZ, 0xc0, !PT ;  /* 0x000000ff08087812 */ /* 0x000fca00078ec0ff */
[----:B------:R-:W-:-:S05]  /*0ac0*/  IMAD.IADD R12, R8, 0x1, R10 ;  /* 0x00000001080c7824 */ /* 0x000fca00078e020a */
[----:B------:R-:W-:-:S04]  /*0ad0*/  IADD3 R7, PT, PT, R12, -0x1, RZ ;  /* 0xffffffff0c077810 */ /* 0x000fc80007ffe0ff */
[----:B------:R-:W-:-:S13]  /*0ae0*/  ISETP.GE.U32.AND P0, PT, R7, 0xfe, PT ;  /* 0x000000fe0700780c */ /* 0x000fda0003f06070 */
[----:B------:R-:W-:Y:S05]  /*0af0*/  @!P0 BRA `(.L_x_15) ;  /* 0x0000000000808947 */ /* 0x000fea0003800000 */
[----:B------:R-:W-:-:S13]  /*0b00*/  ISETP.GT.AND P0, PT, R12, 0xfe, PT ;  /* 0x000000fe0c00780c */ /* 0x000fda0003f04270 */
[----:B------:R-:W-:Y:S05]  /*0b10*/  @P0 BRA `(.L_x_16) ;  /* 0x00000000006c0947 */ /* 0x000fea0003800000 */
[----:B------:R-:W-:-:S13]  /*0b20*/  ISETP.GE.AND P0, PT, R12, 0x1, PT ;  /* 0x000000010c00780c */ /* 0x000fda0003f06270 */
[----:B------:R-:W-:Y:S05]  /*0b30*/  @P0 BRA `(.L_x_17) ;  /* 0x0000000000740947 */ /* 0x000fea0003800000 */
[----:B------:R-:W-:Y:S02]  /*0b40*/  ISETP.GE.AND P0, PT, R12, -0x18, PT ;  /* 0xffffffe80c00780c */ /* 0x000fe40003f06270 */
[----:B------:R-:W-:-:S11]  /*0b50*/  LOP3.LUT R5, R5, 0x80000000, RZ, 0xc0, !PT ;  /* 0x8000000005057812 */ /* 0x000fd600078ec0ff */
[----:B------:R-:W-:Y:S05]  /*0b60*/  @!P0 BRA `(.L_x_17) ;  /* 0x0000000000688947 */ /* 0x000fea0003800000 */
[CCC-:B------:R-:W-:Y:S01]  /*0b70*/  FFMA.RZ R7, R15.reuse, R11.reuse, R14.reuse ;  /* 0x0000000b0f077223 */ /* 0x1c0fe2000000c00e */
[C---:B------:R-:W-:Y:S02]  /*0b80*/  VIADD R10, R12.reuse, 0x20 ;  /* 0x000000200c0a7836 */ /* 0x040fe40000000000 */
[-CC-:B------:R-:W-:Y:S01]  /*0b90*/  FFMA.RM R8, R15, R11.reuse, R14.reuse ;  /* 0x0000000b0f087223 */ /* 0x180fe2000000400e */
[C---:B------:R-:W-:Y:S02]  /*0ba0*/  ISETP.NE.AND P2, PT, R12.reuse, RZ, PT ;  /* 0x000000ff0c00720c */ /* 0x040fe40003f45270 */
[----:B------:R-:W-:Y:S01]  /*0bb0*/  LOP3.LUT R9, R7, 0x7fffff, RZ, 0xc0, !PT ;  /* 0x007fffff07097812 */ /* 0x000fe200078ec0ff */
[----:B------:R-:W-:Y:S01]  /*0bc0*/  FFMA.RP R7, R15, R11, R14 ;  /* 0x0000000b0f077223 */ /* 0x000fe2000000800e */
[----:B------:R-:W-:Y:S02]  /*0bd0*/  ISETP.NE.AND P1, PT, R12, RZ, PT ;  /* 0x000000ff0c00720c */ /* 0x000fe40003f25270 */
[----:B------:R-:W-:-:S02]  /*0be0*/  LOP3.LUT R9, R9, 0x800000, RZ, 0xfc, !PT ;  /* 0x0080000009097812 */ /* 0x000fc400078efcff */
[----:B------:R-:W-:Y:S02]  /*0bf0*/  IADD3 R11, PT, PT, -R12, RZ, RZ ;  /* 0x000000ff0c0b7210 */ /* 0x000fe40007ffe1ff */
[----:B------:R-:W-:Y:S02]  /*0c00*/  SHF.L.U32 R10, R9, R10, RZ ;  /* 0x0000000a090a7219 */ /* 0x000fe400000006ff */
[----:B------:R-:W-:Y:S02]  /*0c10*/  FSETP.NEU.FTZ.AND P0, PT, R7, R8, PT ;  /* 0x000000080700720b */ /* 0x000fe40003f1d000 */
[----:B------:R-:W-:Y:S02]  /*0c20*/  SEL R8, R11, RZ, P2 ;  /* 0x000000ff0b087207 */ /* 0x000fe40001000000 */
[----:B------:R-:W-:Y:S02]  /*0c30*/  ISETP.NE.AND P1, PT, R10, RZ, P1 ;  /* 0x000000ff0a00720c */ /* 0x000fe40000f25270 */
[----:B------:R-:W-:-:S02]  /*0c40*/  SHF.R.U32.HI R8, RZ, R8, R9 ;  /* 0x00000008ff087219 */ /* 0x000fc40000011609 */
[----:B------:R-:W-:Y:S02]  /*0c50*/  PLOP3.LUT P0, PT, P0, P1, PT, 0xf8, 0x8f ;  /* 0x00000000008f781c */ /* 0x000fe40000703f70 */
[----:B------:R-:W-:Y:S02]  /*0c60*/  SHF.R.U32.HI R10, RZ, 0x1, R8 ;  /* 0x00000001ff0a7819 */ /* 0x000fe40000011608 */
[----:B------:R-:W-:-:S04]  /*0c70*/  SEL R7, RZ, 0x1, !P0 ;  /* 0x00000001ff077807 */ /* 0x000fc80004000000 */
[----:B------:R-:W-:-:S04]  /*0c80*/  LOP3.LUT R7, R7, 0x1, R10, 0xf8, !PT ;  /* 0x0000000107077812 */ /* 0x000fc800078ef80a */
[----:B------:R-:W-:-:S05]  /*0c90*/  LOP3.LUT R7, R7, R8, RZ, 0xc0, !PT ;  /* 0x0000000807077212 */ /* 0x000fca00078ec0ff */
[----:B------:R-:W-:-:S05]  /*0ca0*/  IMAD.IADD R10, R10, 0x1, R7 ;  /* 0x000000010a0a7824 */ /* 0x000fca00078e0207 */
[----:B------:R-:W-:Y:S01]  /*0cb0*/  LOP3.LUT R5, R10, R5, RZ, 0xfc, !PT ;  /* 0x000000050a057212 */ /* 0x000fe200078efcff */
[----:B------:R-:W-:Y:S06]  /*0cc0*/  BRA `(.L_x_17) ;  /* 0x0000000000107947 */ /* 0x000fec0003800000 */
.L_x_16:
[----:B------:R-:W-:-:S04]  /*0cd0*/  LOP3.LUT R5, R5, 0x80000000, RZ, 0xc0, !PT ;  /* 0x8000000005057812 */ /* 0x000fc800078ec0ff */
[----:B------:R-:W-:Y:S01]  /*0ce0*/  LOP3.LUT R5, R5, 0x7f800000, RZ, 0xfc, !PT ;  /* 0x7f80000005057812 */ /* 0x000fe200078efcff */
[----:B------:R-:W-:Y:S06]  /*0cf0*/  BRA `(.L_x_17) ;  /* 0x0000000000047947 */ /* 0x000fec0003800000 */
.L_x_15:
[----:B------:R-:W-:-:S07]  /*0d00*/  LEA R5, R10, R5, 0x17 ;  /* 0x000000050a057211 */ /* 0x000fce00078eb8ff */
.L_x_17:
[----:B------:R-:W-:Y:S05]  /*0d10*/  BSYNC.RECONVERGENT B2 ;  /* 0x0000000000027941 */ /* 0x000fea0003800200 */
.L_x_14:
[----:B------:R-:W-:Y:S05]  /*0d20*/  BRA `(.L_x_18) ;  /* 0x0000000000207947 */ /* 0x000fea0003800000 */
.L_x_13:
[----:B------:R-:W-:-:S04]  /*0d30*/  LOP3.LUT R5, R8, 0x80000000, R5, 0x48, !PT ;  /* 0x8000000008057812 */ /* 0x000fc800078e4805 */
[----:B------:R-:W-:Y:S01]  /*0d40*/  LOP3.LUT R5, R5, 0x7f800000, RZ, 0xfc, !PT ;  /* 0x7f80000005057812 */ /* 0x000fe200078efcff */
[----:B------:R-:W-:Y:S06]  /*0d50*/  BRA `(.L_x_18) ;  /* 0x0000000000147947 */ /* 0x000fec0003800000 */
.L_x_12:
[----:B------:R-:W-:Y:S01]  /*0d60*/  LOP3.LUT R5, R8, 0x80000000, R5, 0x48, !PT ;  /* 0x8000000008057812 */ /* 0x000fe200078e4805 */
[----:B------:R-:W-:Y:S06]  /*0d70*/  BRA `(.L_x_18) ;  /* 0x00000000000c7947 */ /* 0x000fec0003800000 */
.L_x_11:
[----:B------:R-:W0:Y:S01]  /*0d80*/  MUFU.RSQ R5, -QNAN ;  /* 0xffc0000000057908 */ /* 0x000e220000001400 */
[----:B------:R-:W-:Y:S05]  /*0d90*/  BRA `(.L_x_18) ;  /* 0x0000000000047947 */ /* 0x000fea0003800000 */
.L_x_10:
[----:B------:R-:W-:-:S07]  /*0da0*/  FADD.FTZ R5, R5, R2 ;  /* 0x0000000205057221 */ /* 0x000fce0000010000 */
.L_x_18:
[----:B------:R-:W-:Y:S05]  /*0db0*/  BSYNC.RECONVERGENT B1 ;  /* 0x0000000000017941 */ /* 0x000fea0003800200 */
.L_x_8:
[----:B------:R-:W-:-:S04]  /*0dc0*/  IMAD.MOV.U32 R7, RZ, RZ, 0x0 ;  /* 0x00000000ff077424 */ /* 0x000fc800078e00ff */
[----:B0-----:R-:W-:Y:S05]  /*0dd0*/  RET.REL.NODEC R6 `(initRotation) ;  /* 0xfffffff006887950 */ /* 0x001fea0003c3ffff */
.L_x_19:
[----:B------:R-:W-:-:S00]  /*0de0*/  BRA `(.L_x_19) ;  /* 0xfffffffc00fc7947 */ /* 0x000fc0000383ffff */
[----:B------:R-:W-:-:S00]  /*0df0*/  NOP ;  /* 0x0000000000007918 */ /* 0x000fc00000000000 */
        /* <DEDUP_REMOVED lines=8> */
.L_x_21:


//--------------------- .nv.shared.reserved.0     --------------------------
	.section	.nv.shared.reserved.0,"aw",@nobits
	.weak		__nv_reservedSMEM_offset_0_alias
	.size		__nv_reservedSMEM_offset_0_alias, 0, 64
	.other		__nv_reservedSMEM_offset_0_alias,@"STO_CUDA_RESERVED_SHARED STV_DEFAULT"
__nv_reservedSMEM_offset_0_alias:
	.zero		0
	.zero		64


//--------------------- .nv.constant0.initRotation --------------------------
	.section	.nv.constant0.initRotation,"a",@progbits
	.sectionflags	@""
	.align	4
.nv.constant0.initRotation:
	.zero		996


//--------------------- SYMBOLS --------------------------

	.type		.nv.reservedSmem.offset0,@object
	.size		.nv.reservedSmem.offset0,0x4
